//
// Generated by NVIDIA NVVM Compiler
//
// Compiler Build ID: CL-36424714
// Cuda compilation tools, release 13.0, V13.0.88
// Based on NVVM 20.0.0
//

.version 9.0
.target sm_100
.address_size 64

	// .globl	vectorAdd_with_policy
.extern .func  (.param .b32 func_retval0) vprintf
(
	.param .b64 vprintf_param_0,
	.param .b64 vprintf_param_1
)
;
.global .align 4 .u32 g_max_blocks = 1024;
.global .align 1 .b8 $str[56] = {91, 80, 79, 76, 73, 67, 89, 93, 32, 118, 101, 99, 116, 111, 114, 65, 100, 100, 32, 101, 120, 101, 99, 117, 116, 101, 100, 32, 119, 105, 116, 104, 32, 114, 97, 116, 101, 32, 108, 105, 109, 105, 116, 58, 32, 37, 100, 32, 98, 108, 111, 99, 107, 115, 10};
.global .align 1 .b8 $str$1[56] = {91, 80, 79, 76, 73, 67, 89, 93, 32, 71, 69, 77, 77, 32, 101, 120, 101, 99, 117, 116, 101, 100, 32, 119, 105, 116, 104, 32, 117, 112, 112, 101, 114, 45, 116, 114, 105, 97, 110, 103, 108, 101, 45, 122, 101, 114, 111, 32, 112, 111, 108, 105, 99, 121, 10};

.visible .entry vectorAdd_with_policy(
	.param .u64 .ptr .align 1 vectorAdd_with_policy_param_0,
	.param .u64 .ptr .align 1 vectorAdd_with_policy_param_1,
	.param .u64 .ptr .align 1 vectorAdd_with_policy_param_2,
	.param .u32 vectorAdd_with_policy_param_3
)
{
	.local .align 8 .b8 	__local_depot0[8];
	.reg .b64 	%SP;
	.reg .b64 	%SPL;
	.reg .pred 	%p<4>;
	.reg .b32 	%r<11>;
	.reg .b32 	%f<4>;
	.reg .b64 	%rd<15>;

	mov.u64 	%SPL, __local_depot0;
	cvta.local.u64 	%SP, %SPL;
	ld.param.u64 	%rd1, [vectorAdd_with_policy_param_0];
	ld.param.u64 	%rd2, [vectorAdd_with_policy_param_1];
	ld.param.u64 	%rd3, [vectorAdd_with_policy_param_2];
	ld.param.u32 	%r4, [vectorAdd_with_policy_param_3];
	mov.u32 	%r1, %ctaid.x;
	ld.global.u32 	%r5, [g_max_blocks];
	setp.ge.u32 	%p1, %r1, %r5;
	@%p1 bra 	$L__BB0_5;
	mov.u32 	%r6, %ntid.x;
	mov.u32 	%r2, %tid.x;
	mad.lo.s32 	%r3, %r1, %r6, %r2;
	setp.ge.s32 	%p2, %r3, %r4;
	@%p2 bra 	$L__BB0_3;
	cvta.to.global.u64 	%rd4, %rd1;
	mul.wide.s32 	%rd5, %r3, 4;
	add.s64 	%rd6, %rd4, %rd5;
	ld.global.f32 	%f1, [%rd6];
	cvta.to.global.u64 	%rd7, %rd2;
	add.s64 	%rd8, %rd7, %rd5;
	ld.global.f32 	%f2, [%rd8];
	add.f32 	%f3, %f1, %f2;
	cvta.to.global.u64 	%rd9, %rd3;
	add.s64 	%rd10, %rd9, %rd5;
	st.global.f32 	[%rd10], %f3;
$L__BB0_3:
	or.b32  	%r7, %r2, %r1;
	setp.ne.s32 	%p3, %r7, 0;
	@%p3 bra 	$L__BB0_5;
	ld.global.u32 	%r8, [g_max_blocks];
	add.u64 	%rd11, %SP, 0;
	add.u64 	%rd12, %SPL, 0;
	st.local.u32 	[%rd12], %r8;
	mov.u64 	%rd13, $str;
	cvta.global.u64 	%rd14, %rd13;
	{ // callseq 0, 0
	.param .b64 param0;
	st.param.b64 	[param0], %rd14;
	.param .b64 param1;
	st.param.b64 	[param1], %rd11;
	.param .b32 retval0;
	call.uni (retval0), 
	vprintf, 
	(
	param0, 
	param1
	);
	ld.param.b32 	%r9, [retval0];
	} // callseq 0
$L__BB0_5:
	ret;

}
	// .globl	gemm_with_policy
.visible .entry gemm_with_policy(
	.param .u64 .ptr .align 1 gemm_with_policy_param_0,
	.param .u64 .ptr .align 1 gemm_with_policy_param_1,
	.param .u64 .ptr .align 1 gemm_with_policy_param_2,
	.param .u32 gemm_with_policy_param_3,
	.param .u32 gemm_with_policy_param_4,
	.param .u32 gemm_with_policy_param_5,
	.param .f32 gemm_with_policy_param_6,
	.param .f32 gemm_with_policy_param_7
)
{
	.reg .pred 	%p<15>;
	.reg .b32 	%r<46>;
	.reg .b32 	%f<74>;
	.reg .b64 	%rd<55>;

	ld.param.u64 	%rd7, [gemm_with_policy_param_0];
	ld.param.u64 	%rd8, [gemm_with_policy_param_1];
	ld.param.u64 	%rd6, [gemm_with_policy_param_2];
	ld.param.u32 	%r24, [gemm_with_policy_param_3];
	ld.param.u32 	%r22, [gemm_with_policy_param_4];
	ld.param.u32 	%r23, [gemm_with_policy_param_5];
	ld.param.f32 	%f13, [gemm_with_policy_param_6];
	ld.param.f32 	%f14, [gemm_with_policy_param_7];
	cvta.to.global.u64 	%rd1, %rd8;
	cvta.to.global.u64 	%rd2, %rd7;
	mov.u32 	%r1, %ctaid.y;
	mov.u32 	%r25, %ntid.y;
	mov.u32 	%r2, %tid.y;
	mad.lo.s32 	%r3, %r1, %r25, %r2;
	mov.u32 	%r4, %ctaid.x;
	mov.u32 	%r26, %ntid.x;
	mov.u32 	%r5, %tid.x;
	mad.lo.s32 	%r6, %r4, %r26, %r5;
	setp.ge.s32 	%p1, %r3, %r24;
	setp.ge.s32 	%p2, %r6, %r22;
	or.pred  	%p3, %p1, %p2;
	@%p3 bra 	$L__BB1_14;
	setp.lt.s32 	%p4, %r23, 1;
	mov.f32 	%f73, 0f00000000;
	@%p4 bra 	$L__BB1_13;
	mul.lo.s32 	%r7, %r23, %r3;
	and.b32  	%r8, %r23, 7;
	setp.lt.u32 	%p5, %r23, 8;
	mov.f32 	%f73, 0f00000000;
	mov.b32 	%r44, 0;
	@%p5 bra 	$L__BB1_5;
	and.b32  	%r44, %r23, 2147483640;
	neg.s32 	%r42, %r44;
	shl.b32 	%r11, %r22, 3;
	mul.wide.u32 	%rd9, %r7, 4;
	add.s64 	%rd10, %rd9, %rd2;
	add.s64 	%rd54, %rd10, 16;
	mov.f32 	%f73, 0f00000000;
	mul.wide.s32 	%rd13, %r22, 4;
	mov.u32 	%r41, %r6;
$L__BB1_4:
	.pragma "nounroll";
	ld.global.f32 	%f19, [%rd54+-16];
	mul.wide.s32 	%rd11, %r41, 4;
	add.s64 	%rd12, %rd1, %rd11;
	ld.global.f32 	%f20, [%rd12];
	fma.rn.f32 	%f21, %f19, %f20, %f73;
	ld.global.f32 	%f22, [%rd54+-12];
	add.s64 	%rd14, %rd12, %rd13;
	ld.global.f32 	%f23, [%rd14];
	fma.rn.f32 	%f24, %f22, %f23, %f21;
	ld.global.f32 	%f25, [%rd54+-8];
	add.s64 	%rd15, %rd14, %rd13;
	ld.global.f32 	%f26, [%rd15];
	fma.rn.f32 	%f27, %f25, %f26, %f24;
	ld.global.f32 	%f28, [%rd54+-4];
	add.s64 	%rd16, %rd15, %rd13;
	ld.global.f32 	%f29, [%rd16];
	fma.rn.f32 	%f30, %f28, %f29, %f27;
	ld.global.f32 	%f31, [%rd54];
	add.s64 	%rd17, %rd16, %rd13;
	ld.global.f32 	%f32, [%rd17];
	fma.rn.f32 	%f33, %f31, %f32, %f30;
	ld.global.f32 	%f34, [%rd54+4];
	add.s64 	%rd18, %rd17, %rd13;
	ld.global.f32 	%f35, [%rd18];
	fma.rn.f32 	%f36, %f34, %f35, %f33;
	ld.global.f32 	%f37, [%rd54+8];
	add.s64 	%rd19, %rd18, %rd13;
	ld.global.f32 	%f38, [%rd19];
	fma.rn.f32 	%f39, %f37, %f38, %f36;
	ld.global.f32 	%f40, [%rd54+12];
	add.s64 	%rd20, %rd19, %rd13;
	ld.global.f32 	%f41, [%rd20];
	fma.rn.f32 	%f73, %f40, %f41, %f39;
	add.s32 	%r42, %r42, 8;
	add.s32 	%r41, %r41, %r11;
	add.s64 	%rd54, %rd54, 32;
	setp.ne.s32 	%p6, %r42, 0;
	@%p6 bra 	$L__BB1_4;
$L__BB1_5:
	setp.eq.s32 	%p7, %r8, 0;
	@%p7 bra 	$L__BB1_13;
	and.b32  	%r17, %r23, 3;
	setp.lt.u32 	%p8, %r8, 4;
	@%p8 bra 	$L__BB1_8;
	add.s32 	%r28, %r44, %r7;
	mul.wide.u32 	%rd21, %r28, 4;
	add.s64 	%rd22, %rd2, %rd21;
	ld.global.f32 	%f43, [%rd22];
	mad.lo.s32 	%r29, %r44, %r22, %r6;
	mul.wide.s32 	%rd23, %r29, 4;
	add.s64 	%rd24, %rd1, %rd23;
	ld.global.f32 	%f44, [%rd24];
	fma.rn.f32 	%f45, %f43, %f44, %f73;
	cvt.u64.u32 	%rd25, %r7;
	cvt.u64.u32 	%rd26, %r44;
	add.s64 	%rd27, %rd26, %rd25;
	shl.b64 	%rd28, %rd27, 2;
	add.s64 	%rd29, %rd2, %rd28;
	ld.global.f32 	%f46, [%rd29+4];
	mul.wide.s32 	%rd30, %r22, 4;
	add.s64 	%rd31, %rd24, %rd30;
	ld.global.f32 	%f47, [%rd31];
	fma.rn.f32 	%f48, %f46, %f47, %f45;
	ld.global.f32 	%f49, [%rd29+8];
	add.s64 	%rd32, %rd31, %rd30;
	ld.global.f32 	%f50, [%rd32];
	fma.rn.f32 	%f51, %f49, %f50, %f48;
	ld.global.f32 	%f52, [%rd29+12];
	add.s64 	%rd33, %rd32, %rd30;
	ld.global.f32 	%f53, [%rd33];
	fma.rn.f32 	%f73, %f52, %f53, %f51;
	add.s32 	%r44, %r44, 4;
$L__BB1_8:
	setp.eq.s32 	%p9, %r17, 0;
	@%p9 bra 	$L__BB1_13;
	setp.eq.s32 	%p10, %r17, 1;
	@%p10 bra 	$L__BB1_11;
	add.s32 	%r30, %r44, %r7;
	mul.wide.u32 	%rd34, %r30, 4;
	add.s64 	%rd35, %rd2, %rd34;
	ld.global.f32 	%f55, [%rd35];
	mad.lo.s32 	%r31, %r44, %r22, %r6;
	mul.wide.s32 	%rd36, %r31, 4;
	add.s64 	%rd37, %rd1, %rd36;
	ld.global.f32 	%f56, [%rd37];
	fma.rn.f32 	%f57, %f55, %f56, %f73;
	cvt.u64.u32 	%rd38, %r7;
	cvt.u64.u32 	%rd39, %r44;
	add.s64 	%rd40, %rd39, %rd38;
	shl.b64 	%rd41, %rd40, 2;
	add.s64 	%rd42, %rd2, %rd41;
	ld.global.f32 	%f58, [%rd42+4];
	mul.wide.s32 	%rd43, %r22, 4;
	add.s64 	%rd44, %rd37, %rd43;
	ld.global.f32 	%f59, [%rd44];
	fma.rn.f32 	%f73, %f58, %f59, %f57;
	add.s32 	%r44, %r44, 2;
$L__BB1_11:
	and.b32  	%r32, %r23, 1;
	setp.eq.b32 	%p11, %r32, 1;
	not.pred 	%p12, %p11;
	@%p12 bra 	$L__BB1_13;
	add.s32 	%r33, %r44, %r7;
	mul.wide.u32 	%rd45, %r33, 4;
	add.s64 	%rd46, %rd2, %rd45;
	ld.global.f32 	%f60, [%rd46];
	mad.lo.s32 	%r34, %r44, %r22, %r6;
	mul.wide.s32 	%rd47, %r34, 4;
	add.s64 	%rd48, %rd1, %rd47;
	ld.global.f32 	%f61, [%rd48];
	fma.rn.f32 	%f73, %f60, %f61, %f73;
$L__BB1_13:
	mad.lo.s32 	%r35, %r22, %r3, %r6;
	cvta.to.global.u64 	%rd49, %rd6;
	mul.wide.s32 	%rd50, %r35, 4;
	add.s64 	%rd51, %rd49, %rd50;
	ld.global.f32 	%f62, [%rd51];
	mul.f32 	%f63, %f14, %f62;
	fma.rn.f32 	%f64, %f13, %f73, %f63;
	setp.gt.s32 	%p13, %r6, %r3;
	selp.f32 	%f65, 0f00000000, %f64, %p13;
	st.global.f32 	[%rd51], %f65;
$L__BB1_14:
	or.b32  	%r36, %r5, %r2;
	or.b32  	%r37, %r36, %r4;
	or.b32  	%r38, %r37, %r1;
	setp.ne.s32 	%p14, %r38, 0;
	@%p14 bra 	$L__BB1_16;
	mov.u64 	%rd52, $str$1;
	cvta.global.u64 	%rd53, %rd52;
	{ // callseq 1, 0
	.param .b64 param0;
	st.param.b64 	[param0], %rd53;
	.param .b64 param1;
	st.param.b64 	[param1], 0;
	.param .b32 retval0;
	call.uni (retval0), 
	vprintf, 
	(
	param0, 
	param1
	);
	ld.param.b32 	%r39, [retval0];
	} // callseq 1
$L__BB1_16:
	ret;

}


// ===== COMPILED SASS (sm_100) =====

	.target	sm_100

	.elftype	@"ET_EXEC"


//--------------------- .note.nv.tkinfo           --------------------------
	.section	.note.nv.tkinfo,"",@"SHT_NOTE"
	.sectionflags	@"SHF_NOTE_NV_TKINFO"
	.tkinfo
        /*0018*/ 	.word	0x00000002
        /*0030*/ 	.string	""
        /*0030*/ 	.string	"ptxas"
        /*0030*/ 	.string	"Cuda compilation tools, release 13.0, V13.0.88"
        /*0030*/ 	.string	"Build cuda_13.0.r13.0/compiler.36424714_0"
        /*0030*/ 	.string	"-arch sm_100 -m 64 "



//--------------------- .note.nv.cuinfo           --------------------------
	.section	.note.nv.cuinfo,"",@"SHT_NOTE"
	.sectionflags	@"SHF_NOTE_NV_CUINFO"
        /*0018*/ 	.short	0x0002
        /*001a*/ 	.short	0x0064
        /*001c*/ 	.short	0x0082
	.zero		2


//--------------------- .nv.info                  --------------------------
	.section	.nv.info,"",@"SHT_CUDA_INFO"
	.align	4


	//----- nvinfo : EIATTR_REGCOUNT
	.align		4
        /*0000*/ 	.byte	0x04, 0x2f
        /*0002*/ 	.short	(.L_4 - .L_3)
	.align		4
.L_3:
        /*0004*/ 	.word	index@(vectorAdd_with_policy)
        /*0008*/ 	.word	0x00000018


	//----- nvinfo : EIATTR_FRAME_SIZE
	.align		4
.L_4:
        /*000c*/ 	.byte	0x04, 0x11
        /*000e*/ 	.short	(.L_6 - .L_5)
	.align		4
.L_5:
        /*0010*/ 	.word	index@(vectorAdd_with_policy)
        /*0014*/ 	.word	0x00000008


	//----- nvinfo : EIATTR_REGCOUNT
	.align		4
.L_6:
        /*0018*/ 	.byte	0x04, 0x2f
        /*001a*/ 	.short	(.L_8 - .L_7)
	.align		4
.L_7:
        /*001c*/ 	.word	index@(gemm_with_policy)
        /*0020*/ 	.word	0x00000020


	//----- nvinfo : EIATTR_FRAME_SIZE
	.align		4
.L_8:
        /*0024*/ 	.byte	0x04, 0x11
        /*0026*/ 	.short	(.L_10 - .L_9)
	.align		4
.L_9:
        /*0028*/ 	.word	index@(gemm_with_policy)
        /*002c*/ 	.word	0x00000000


	//----- nvinfo : EIATTR_MIN_STACK_SIZE
	.align		4
.L_10:
        /*0030*/ 	.byte	0x04, 0x12
        /*0032*/ 	.short	(.L_12 - .L_11)
	.align		4
.L_11:
        /*0034*/ 	.word	index@(gemm_with_policy)
        /*0038*/ 	.word	0x00000000


	//----- nvinfo : EIATTR_MIN_STACK_SIZE
	.align		4
.L_12:
        /*003c*/ 	.byte	0x04, 0x12
        /*003e*/ 	.short	(.L_14 - .L_13)
	.align		4
.L_13:
        /*0040*/ 	.word	index@(vectorAdd_with_policy)
        /*0044*/ 	.word	0x00000008
.L_14:


//--------------------- .nv.compat                --------------------------
	.section	.nv.compat,"",@"SHT_CUDA_COMPAT_INFO"
	.align	4
        /*0000*/ 	.byte	0x02, 0x09, 0x00, 0x00, 0x02, 0x02, 0x01, 0x00, 0x02, 0x05, 0x05, 0x00, 0x03, 0x07, 0x01, 0x01
        /*0010*/ 	.byte	0x02, 0x03, 0x00, 0x00, 0x02, 0x06, 0x01, 0x00, 0x04, 0x0b, 0x08, 0x00, 0x09, 0x00, 0x00, 0x00
        /*0020*/ 	.byte	0x00, 0x00, 0x00, 0x00


//--------------------- .nv.info.gemm_with_policy --------------------------
	.section	.nv.info.gemm_with_policy,"",@"SHT_CUDA_INFO"
	.sectionflags	@""
	.align	4


	//----- nvinfo : EIATTR_CUDA_API_VERSION
	.align		4
        /*0000*/ 	.byte	0x04, 0x37
        /*0002*/ 	.short	(.L_16 - .L_15)
.L_15:
        /*0004*/ 	.word	0x00000082


	//----- nvinfo : EIATTR_KPARAM_INFO
	.align		4
.L_16:
        /*0008*/ 	.byte	0x04, 0x17
        /*000a*/ 	.short	(.L_18 - .L_17)
.L_17:
        /*000c*/ 	.word	0x00000000
        /*0010*/ 	.short	0x0007
        /*0012*/ 	.short	0x0028
        /*0014*/ 	.byte	0x00, 0xf0, 0x11, 0x00


	//----- nvinfo : EIATTR_KPARAM_INFO
	.align		4
.L_18:
        /*0018*/ 	.byte	0x04, 0x17
        /*001a*/ 	.short	(.L_20 - .L_19)
.L_19:
        /*001c*/ 	.word	0x00000000
        /*0020*/ 	.short	0x0006
        /*0022*/ 	.short	0x0024
        /*0024*/ 	.byte	0x00, 0xf0, 0x11, 0x00


	//----- nvinfo : EIATTR_KPARAM_INFO
	.align		4
.L_20:
        /*0028*/ 	.byte	0x04, 0x17
        /*002a*/ 	.short	(.L_22 - .L_21)
.L_21:
        /*002c*/ 	.word	0x00000000
        /*0030*/ 	.short	0x0005
        /*0032*/ 	.short	0x0020
        /*0034*/ 	.byte	0x00, 0xf0, 0x11, 0x00


	//----- nvinfo : EIATTR_KPARAM_INFO
	.align		4
.L_22:
        /*0038*/ 	.byte	0x04, 0x17
        /*003a*/ 	.short	(.L_24 - .L_23)
.L_23:
        /*003c*/ 	.word	0x00000000
        /*0040*/ 	.short	0x0004
        /*0042*/ 	.short	0x001c
        /*0044*/ 	.byte	0x00, 0xf0, 0x11, 0x00


	//----- nvinfo : EIATTR_KPARAM_INFO
	.align		4
.L_24:
        /*0048*/ 	.byte	0x04, 0x17
        /*004a*/ 	.short	(.L_26 - .L_25)
.L_25:
        /*004c*/ 	.word	0x00000000
        /*0050*/ 	.short	0x0003
        /*0052*/ 	.short	0x0018
        /*0054*/ 	.byte	0x00, 0xf0, 0x11, 0x00


	//----- nvinfo : EIATTR_KPARAM_INFO
	.align		4
.L_26:
        /*0058*/ 	.byte	0x04, 0x17
        /*005a*/ 	.short	(.L_28 - .L_27)
.L_27:
        /*005c*/ 	.word	0x00000000
        /*0060*/ 	.short	0x0002
        /*0062*/ 	.short	0x0010
        /*0064*/ 	.byte	0x00, 0xf5, 0x21, 0x00


	//----- nvinfo : EIATTR_KPARAM_INFO
	.align		4
.L_28:
        /*0068*/ 	.byte	0x04, 0x17
        /*006a*/ 	.short	(.L_30 - .L_29)
.L_29:
        /*006c*/ 	.word	0x00000000
        /*0070*/ 	.short	0x0001
        /*0072*/ 	.short	0x0008
        /*0074*/ 	.byte	0x00, 0xf5, 0x21, 0x00


	//----- nvinfo : EIATTR_KPARAM_INFO
	.align		4
.L_30:
        /*0078*/ 	.byte	0x04, 0x17
        /*007a*/ 	.short	(.L_32 - .L_31)
.L_31:
        /*007c*/ 	.word	0x00000000
        /*0080*/ 	.short	0x0000
        /*0082*/ 	.short	0x0000
        /*0084*/ 	.byte	0x00, 0xf5, 0x21, 0x00


	//----- nvinfo : EIATTR_SPARSE_MMA_MASK
	.align		4
.L_32:
        /*0088*/ 	.byte	0x03, 0x50
        /*008a*/ 	.short	0x0000


	//----- nvinfo : EIATTR_MAXREG_COUNT
	.align		4
        /*008c*/ 	.byte	0x03, 0x1b
        /*008e*/ 	.short	0x00ff


	//----- nvinfo : EIATTR_EXTERNS
	.align		4
        /*0090*/ 	.byte	0x04, 0x0f
        /*0092*/ 	.short	(.L_34 - .L_33)


	//   ....[0]....
	.align		4
.L_33:
        /*0094*/ 	.word	index@(vprintf)


	//----- nvinfo : EIATTR_MERCURY_ISA_VERSION
	.align		4
.L_34:
        /*0098*/ 	.byte	0x03, 0x5f
        /*009a*/ 	.short	0x0101


	//----- nvinfo : EIATTR_VRC_CTA_INIT_COUNT
	.align		4
        /*009c*/ 	.byte	0x02, 0x4a
	.zero		1
	.zero		1


	//----- nvinfo : EIATTR_SYSCALL_OFFSETS
	.align		4
        /*00a0*/ 	.byte	0x04, 0x46
        /*00a2*/ 	.short	(.L_36 - .L_35)


	//   ....[0]....
.L_35:
        /*00a4*/ 	.word	0x00000a10


	//----- nvinfo : EIATTR_EXIT_INSTR_OFFSETS
	.align		4
.L_36:
        /*00a8*/ 	.byte	0x04, 0x1c
        /*00aa*/ 	.short	(.L_38 - .L_37)


	//   ....[0]....
.L_37:
        /*00ac*/ 	.word	0x00000990


	//   ....[1]....
        /*00b0*/ 	.word	0x00000a20


	//----- nvinfo : EIATTR_CRS_STACK_SIZE
	.align		4
.L_38:
        /*00b4*/ 	.byte	0x04, 0x1e
        /*00b6*/ 	.short	(.L_40 - .L_39)
.L_39:
        /*00b8*/ 	.word	0x00000000


	//----- nvinfo : EIATTR_CBANK_PARAM_SIZE
	.align		4
.L_40:
        /*00bc*/ 	.byte	0x03, 0x19
        /*00be*/ 	.short	0x002c


	//----- nvinfo : EIATTR_PARAM_CBANK
	.align		4
        /*00c0*/ 	.byte	0x04, 0x0a
        /*00c2*/ 	.short	(.L_42 - .L_41)
	.align		4
.L_41:
        /*00c4*/ 	.word	index@(.nv.constant0.gemm_with_policy)
        /*00c8*/ 	.short	0x0380
        /*00ca*/ 	.short	0x002c


	//----- nvinfo : EIATTR_SW_WAR
	.align		4
.L_42:
        /*00cc*/ 	.byte	0x04, 0x36
        /*00ce*/ 	.short	(.L_44 - .L_43)
.L_43:
        /*00d0*/ 	.word	0x00000008
.L_44:


//--------------------- .nv.info.vectorAdd_with_policy --------------------------
	.section	.nv.info.vectorAdd_with_policy,"",@"SHT_CUDA_INFO"
	.sectionflags	@""
	.align	4


	//----- nvinfo : EIATTR_CUDA_API_VERSION
	.align		4
        /*0000*/ 	.byte	0x04, 0x37
        /*0002*/ 	.short	(.L_46 - .L_45)
.L_45:
        /*0004*/ 	.word	0x00000082


	//----- nvinfo : EIATTR_KPARAM_INFO
	.align		4
.L_46:
        /*0008*/ 	.byte	0x04, 0x17
        /*000a*/ 	.short	(.L_48 - .L_47)
.L_47:
        /*000c*/ 	.word	0x00000000
        /*0010*/ 	.short	0x0003
        /*0012*/ 	.short	0x0018
        /*0014*/ 	.byte	0x00, 0xf0, 0x11, 0x00


	//----- nvinfo : EIATTR_KPARAM_INFO
	.align		4
.L_48:
        /*0018*/ 	.byte	0x04, 0x17
        /*001a*/ 	.short	(.L_50 - .L_49)
.L_49:
        /*001c*/ 	.word	0x00000000
        /*0020*/ 	.short	0x0002
        /*0022*/ 	.short	0x0010
        /*0024*/ 	.byte	0x00, 0xf5, 0x21, 0x00


	//----- nvinfo : EIATTR_KPARAM_INFO
	.align		4
.L_50:
        /*0028*/ 	.byte	0x04, 0x17
        /*002a*/ 	.short	(.L_52 - .L_51)
.L_51:
        /*002c*/ 	.word	0x00000000
        /*0030*/ 	.short	0x0001
        /*0032*/ 	.short	0x0008
        /*0034*/ 	.byte	0x00, 0xf5, 0x21, 0x00


	//----- nvinfo : EIATTR_KPARAM_INFO
	.align		4
.L_52:
        /*0038*/ 	.byte	0x04, 0x17
        /*003a*/ 	.short	(.L_54 - .L_53)
.L_53:
        /*003c*/ 	.word	0x00000000
        /*0040*/ 	.short	0x0000
        /*0042*/ 	.short	0x0000
        /*0044*/ 	.byte	0x00, 0xf5, 0x21, 0x00


	//----- nvinfo : EIATTR_SPARSE_MMA_MASK
	.align		4
.L_54:
        /*0048*/ 	.byte	0x03, 0x50
        /*004a*/ 	.short	0x0000


	//----- nvinfo : EIATTR_MAXREG_COUNT
	.align		4
        /*004c*/ 	.byte	0x03, 0x1b
        /*004e*/ 	.short	0x00ff


	//----- nvinfo : EIATTR_EXTERNS
	.align		4
        /*0050*/ 	.byte	0x04, 0x0f
        /*0052*/ 	.short	(.L_56 - .L_55)


	//   ....[0]....
	.align		4
.L_55:
        /*0054*/ 	.word	index@(vprintf)


	//----- nvinfo : EIATTR_MERCURY_ISA_VERSION
	.align		4
.L_56:
        /*0058*/ 	.byte	0x03, 0x5f
        /*005a*/ 	.short	0x0101


	//----- nvinfo : EIATTR_VRC_CTA_INIT_COUNT
	.align		4
        /*005c*/ 	.byte	0x02, 0x4a
	.zero		1
	.zero		1


	//----- nvinfo : EIATTR_SYSCALL_OFFSETS
	.align		4
        /*0060*/ 	.byte	0x04, 0x46
        /*0062*/ 	.short	(.L_58 - .L_57)


	//   ....[0]....
.L_57:
        /*0064*/ 	.word	0x00000280


	//----- nvinfo : EIATTR_EXIT_INSTR_OFFSETS
	.align		4
.L_58:
        /*0068*/ 	.byte	0x04, 0x1c
        /*006a*/ 	.short	(.L_60 - .L_59)


	//   ....[0]....
.L_59:
        /*006c*/ 	.word	0x000000b0


	//   ....[1]....
        /*0070*/ 	.word	0x000001f0


	//   ....[2]....
        /*0074*/ 	.word	0x00000290


	//----- nvinfo : EIATTR_CRS_STACK_SIZE
	.align		4
.L_60:
        /*0078*/ 	.byte	0x04, 0x1e
        /*007a*/ 	.short	(.L_62 - .L_61)
.L_61:
        /*007c*/ 	.word	0x00000000


	//----- nvinfo : EIATTR_CBANK_PARAM_SIZE
	.align		4
.L_62:
        /*0080*/ 	.byte	0x03, 0x19
        /*0082*/ 	.short	0x001c


	//----- nvinfo : EIATTR_PARAM_CBANK
	.align		4
        /*0084*/ 	.byte	0x04, 0x0a
        /*0086*/ 	.short	(.L_64 - .L_63)
	.align		4
.L_63:
        /*0088*/ 	.word	index@(.nv.constant0.vectorAdd_with_policy)
        /*008c*/ 	.short	0x0380
        /*008e*/ 	.short	0x001c


	//----- nvinfo : EIATTR_SW_WAR
	.align		4
.L_64:
        /*0090*/ 	.byte	0x04, 0x36
        /*0092*/ 	.short	(.L_66 - .L_65)
.L_65:
        /*0094*/ 	.word	0x00000008
.L_66:


//--------------------- .nv.callgraph             --------------------------
	.section	.nv.callgraph,"",@"SHT_CUDA_CALLGRAPH"
	.align	4
	.sectionentsize	8
	.align		4
        /*0000*/ 	.word	0x00000000
	.align		4
        /*0004*/ 	.word	0xffffffff
	.align		4
        /*0008*/ 	.word	index@(gemm_with_policy)
	.align		4
        /*000c*/ 	.word	index@(vprintf)
	.align		4
        /*0010*/ 	.word	index@(vectorAdd_with_policy)
	.align		4
        /*0014*/ 	.word	index@(vprintf)
	.align		4
        /*0018*/ 	.word	0x00000000
	.align		4
        /*001c*/ 	.word	0xfffffffe
	.align		4
        /*0020*/ 	.word	0x00000000
	.align		4
        /*0024*/ 	.word	0xfffffffd
	.align		4
        /*0028*/ 	.word	0x00000000
	.align		4
        /*002c*/ 	.word	0xfffffffc


//--------------------- .nv.constant4             --------------------------
	.section	.nv.constant4,"a",@progbits
	.align	8
	.align		8
.nv.constant4:
        /*0000*/ 	.dword	vprintf
	.align		8
        /*0008*/ 	.dword	g_max_blocks
	.align		8
        /*0010*/ 	.dword	$str
	.align		8
        /*0018*/ 	.dword	$str$1


//--------------------- .text.gemm_with_policy    --------------------------
	.section	.text.gemm_with_policy,"ax",@progbits
	.align	128
        .global         gemm_with_policy
        .type           gemm_with_policy,@function
        .size           gemm_with_policy,(.L_x_12 - gemm_with_policy)
        .other          gemm_with_policy,@"STO_CUDA_ENTRY STV_DEFAULT"
gemm_with_policy:
.text.gemm_with_policy:
[----:B------:R-:W0:Y:S01]  /*0000*/  LDC R1, c[0x0][0x37c] ;  /* 0x0000df00ff017b82 */ /* 0x000e220000000800 */
[----:B------:R-:W1:Y:S07]  /*0010*/  S2R R18, SR_TID.X ;  /* 0x0000000000127919 */ /* 0x000e6e0000002100 */
[----:B------:R-:W2:Y:S01]  /*0020*/  LDC R0, c[0x0][0x364] ;  /* 0x0000d900ff007b82 */ /* 0x000ea20000000800 */
[----:B------:R-:W-:Y:S01]  /*0030*/  BSSY.RECONVERGENT B0, `(.L_x_0) ;  /* 0x0000093000007945 */ /* 0x000fe20003800200 */
[----:B------:R-:W2:Y:S06]  /*0040*/  S2R R19, SR_TID.Y ;  /* 0x0000000000137919 */ /* 0x000eac0000002200 */
[----:B------:R-:W1:Y:S08]  /*0050*/  S2UR UR5, SR_CTAID.X ;  /* 0x00000000000579c3 */ /* 0x000e700000002500 */
[----:B------:R-:W1:Y:S08]  /*0060*/  LDC R3, c[0x0][0x360] ;  /* 0x0000d800ff037b82 */ /* 0x000e700000000800 */
[----:B------:R-:W2:Y:S08]  /*0070*/  S2UR UR4, SR_CTAID.Y ;  /* 0x00000000000479c3 */ /* 0x000eb00000002600 */
[----:B------:R-:W3:Y:S01]  /*0080*/  LDC.64 R4, c[0x0][0x398] ;  /* 0x0000e600ff047b82 */ /* 0x000ee20000000a00 */
[----:B-1----:R-:W-:-:S02]  /*0090*/  IMAD R20, R3, UR5, R18 ;  /* 0x0000000503147c24 */ /* 0x002fc4000f8e0212 */
[----:B--2---:R-:W-:-:S03]  /*00a0*/  IMAD R21, R0, UR4, R19 ;  /* 0x0000000400157c24 */ /* 0x004fc6000f8e0213 */
[----:B---3--:R-:W-:-:S04]  /*00b0*/  ISETP.GE.AND P0, PT, R20, R5, PT ;  /* 0x000000051400720c */ /* 0x008fc80003f06270 */
[----:B------:R-:W-:-:S13]  /*00c0*/  ISETP.GE.OR P0, PT, R21, R4, P0 ;  /* 0x000000041500720c */ /* 0x000fda0000706670 */
[----:B0-----:R-:W-:Y:S05]  /*00d0*/  @P0 BRA `(.L_x_1) ;  /* 0x0000000800200947 */ /* 0x001fea0003800000 */
[----:B------:R-:W0:Y:S01]  /*00e0*/  LDC R4, c[0x0][0x3a0] ;  /* 0x0000e800ff047b82 */ /* 0x000e220000000800 */
[----:B------:R-:W1:Y:S01]  /*00f0*/  LDCU.64 UR6, c[0x0][0x358] ;  /* 0x00006b00ff0677ac */ /* 0x000e620008000a00 */
[----:B------:R-:W-:Y:S01]  /*0100*/  HFMA2 R0, -RZ, RZ, 0, 0 ;  /* 0x00000000ff007431 */ /* 0x000fe200000001ff */
[----:B0-----:R-:W-:-:S13]  /*0110*/  ISETP.GE.AND P0, PT, R4, 0x1, PT ;  /* 0x000000010400780c */ /* 0x001fda0003f06270 */
[----:B-1----:R-:W-:Y:S05]  /*0120*/  @!P0 BRA `(.L_x_2) ;  /* 0x0000000400e08947 */ /* 0x002fea0003800000 */
[C---:B------:R-:W-:Y:S01]  /*0130*/  ISETP.GE.U32.AND P1, PT, R4.reuse, 0x8, PT ;  /* 0x000000080400780c */ /* 0x040fe20003f26070 */
[----:B------:R-:W-:Y:S01]  /*0140*/  IMAD R24, R21, R4, RZ ;  /* 0x0000000415187224 */ /* 0x000fe200078e02ff */
[----:B------:R-:W-:Y:S02]  /*0150*/  LOP3.LUT R23, R4, 0x7, RZ, 0xc0, !PT ;  /* 0x0000000704177812 */ /* 0x000fe400078ec0ff */
[----:B------:R-:W-:Y:S02]  /*0160*/  MOV R0, RZ ;  /* 0x000000ff00007202 */ /* 0x000fe40000000f00 */
[----:B------:R-:W-:Y:S02]  /*0170*/  ISETP.NE.AND P0, PT, R23, RZ, PT ;  /* 0x000000ff1700720c */ /* 0x000fe40003f05270 */
[----:B------:R-:W-:-:S05]  /*0180*/  MOV R25, RZ ;  /* 0x000000ff00197202 */ /* 0x000fca0000000f00 */
[----:B------:R-:W-:Y:S06]  /*0190*/  @!P1 BRA `(.L_x_3) ;  /* 0x0000000000c49947 */ /* 0x000fec0003800000 */
[----:B------:R-:W0:Y:S01]  /*01a0*/  LDC.64 R2, c[0x0][0x380] ;  /* 0x0000e000ff027b82 */ /* 0x000e220000000a00 */
[----:B------:R-:W-:Y:S02]  /*01b0*/  LOP3.LUT R25, R4, 0x7ffffff8, RZ, 0xc0, !PT ;  /* 0x7ffffff804197812 */ /* 0x000fe400078ec0ff */
[----:B------:R-:W-:Y:S02]  /*01c0*/  MOV R0, RZ ;  /* 0x000000ff00007202 */ /* 0x000fe40000000f00 */
[----:B------:R-:W-:Y:S01]  /*01d0*/  MOV R22, R20 ;  /* 0x0000001400167202 */ /* 0x000fe20000000f00 */
[----:B------:R-:W-:Y:S02]  /*01e0*/  IMAD.MOV R26, RZ, RZ, -R25 ;  /* 0x000000ffff1a7224 */ /* 0x000fe400078e0a19 */
[----:B0-----:R-:W-:-:S03]  /*01f0*/  IMAD.WIDE.U32 R2, R24, 0x4, R2 ;  /* 0x0000000418027825 */ /* 0x001fc600078e0002 */
[----:B------:R-:W-:-:S04]  /*0200*/  IADD3 R8, P1, PT, R2, 0x10, RZ ;  /* 0x0000001002087810 */ /* 0x000fc80007f3e0ff */
[----:B------:R-:W-:-:S09]  /*0210*/  IADD3.X R9, PT, PT, RZ, R3, RZ, P1, !PT ;  /* 0x00000003ff097210 */ /* 0x000fd20000ffe4ff */
.L_x_4:
[----:B------:R-:W0:Y:S01]  /*0220*/  LDC.64 R16, c[0x0][0x388] ;  /* 0x0000e200ff107b82 */ /* 0x000e220000000a00 */
[----:B------:R-:W-:Y:S02]  /*0230*/  MOV R6, R8 ;  /* 0x0000000800067202 */ /* 0x000fe40000000f00 */
[----:B------:R-:W-:-:S05]  /*0240*/  MOV R7, R9 ;  /* 0x0000000900077202 */ /* 0x000fca0000000f00 */
[----:B------:R-:W2:Y:S04]  /*0250*/  LDG.E R3, desc[UR6][R6.64+-0x10] ;  /* 0xfffff00606037981 */ /* 0x000ea8000c1e1900 */
[----:B------:R-:W3:Y:S01]  /*0260*/  LDG.E R27, desc[UR6][R6.64+-0xc] ;  /* 0xfffff406061b7981 */ /* 0x000ee2000c1e1900 */
[----:B0-----:R-:W-:-:S05]  /*0270*/  IMAD.WIDE R16, R22, 0x4, R16 ;  /* 0x0000000416107825 */ /* 0x001fca00078e0210 */
[----:B------:R0:W2:Y:S02]  /*0280*/  LDG.E R2, desc[UR6][R16.64] ;  /* 0x0000000610027981 */ /* 0x0000a4000c1e1900 */
[----:B0-----:R-:W-:-:S05]  /*0290*/  IMAD.WIDE R16, R5, 0x4, R16 ;  /* 0x0000000405107825 */ /* 0x001fca00078e0210 */
[----:B------:R-:W3:Y:S01]  /*02a0*/  LDG.E R28, desc[UR6][R16.64] ;  /* 0x00000006101c7981 */ /* 0x000ee2000c1e1900 */
[----:B------:R-:W-:-:S04]  /*02b0*/  IMAD.WIDE R10, R5, 0x4, R16 ;  /* 0x00000004050a7825 */ /* 0x000fc800078e0210 */
[C---:B------:R-:W-:Y:S02]  /*02c0*/  IMAD.WIDE R12, R5.reuse, 0x4, R10 ;  /* 0x00000004050c7825 */ /* 0x040fe400078e020a */
[----:B------:R-:W4:Y:S02]  /*02d0*/  LDG.E R10, desc[UR6][R10.64] ;  /* 0x000000060a0a7981 */ /* 0x000f24000c1e1900 */
[C---:B------:R-:W-:Y:S02]  /*02e0*/  IMAD.WIDE R8, R5.reuse, 0x4, R12 ;  /* 0x0000000405087825 */ /* 0x040fe400078e020c */
[----:B------:R2:W5:Y:S04]  /*02f0*/  LDG.E R29, desc[UR6][R12.64] ;  /* 0x000000060c1d7981 */ /* 0x000568000c1e1900 */
[----:B------:R-:W5:Y:S01]  /*0300*/  LDG.E R17, desc[UR6][R6.64] ;  /* 0x0000000606117981 */ /* 0x000f62000c1e1900 */
[----:B------:R-:W-:-:S03]  /*0310*/  IMAD.WIDE R14, R5, 0x4, R8 ;  /* 0x00000004050e7825 */ /* 0x000fc600078e0208 */
[----:B------:R4:W5:Y:S04]  /*0320*/  LDG.E R8, desc[UR6][R8.64] ;  /* 0x0000000608087981 */ /* 0x000968000c1e1900 */
[----:B------:R-:W5:Y:S04]  /*0330*/  LDG.E R16, desc[UR6][R6.64+0xc] ;  /* 0x00000c0606107981 */ /* 0x000f68000c1e1900 */
[----:B------:R-:W4:Y:S01]  /*0340*/  LDG.E R9, desc[UR6][R6.64+-0x8] ;  /* 0xfffff80606097981 */ /* 0x000f22000c1e1900 */
[----:B--2---:R-:W-:-:S03]  /*0350*/  FFMA R12, R3, R2, R0 ;  /* 0x00000002030c7223 */ /* 0x004fc60000000000 */
[----:B------:R-:W5:Y:S01]  /*0360*/  LDG.E R0, desc[UR6][R6.64+-0x4] ;  /* 0xfffffc0606007981 */ /* 0x000f62000c1e1900 */
[----:B------:R-:W-:-:S03]  /*0370*/  IMAD.WIDE R2, R5, 0x4, R14 ;  /* 0x0000000405027825 */ /* 0x000fc600078e020e */
[----:B------:R-:W2:Y:S04]  /*0380*/  LDG.E R14, desc[UR6][R14.64] ;  /* 0x000000060e0e7981 */ /* 0x000ea8000c1e1900 */
[----:B------:R-:W2:Y:S01]  /*0390*/  LDG.E R11, desc[UR6][R2.64] ;  /* 0x00000006020b7981 */ /* 0x000ea2000c1e1900 */
[----:B---3--:R-:W-:-:S03]  /*03a0*/  FFMA R28, R27, R28, R12 ;  /* 0x0000001c1b1c7223 */ /* 0x008fc6000000000c */
[----:B------:R-:W2:Y:S01]  /*03b0*/  LDG.E R27, desc[UR6][R6.64+0x4] ;  /* 0x00000406061b7981 */ /* 0x000ea2000c1e1900 */
[----:B------:R-:W-:-:S03]  /*03c0*/  IMAD.WIDE R12, R5, 0x4, R2 ;  /* 0x00000004050c7825 */ /* 0x000fc600078e0202 */
[----:B------:R-:W3:Y:S04]  /*03d0*/  LDG.E R2, desc[UR6][R6.64+0x8] ;  /* 0x0000080606027981 */ /* 0x000ee8000c1e1900 */
[----:B------:R-:W3:Y:S01]  /*03e0*/  LDG.E R13, desc[UR6][R12.64] ;  /* 0x000000060c0d7981 */ /* 0x000ee2000c1e1900 */
[----:B------:R-:W-:-:S04]  /*03f0*/  IADD3 R26, PT, PT, R26, 0x8, RZ ;  /* 0x000000081a1a7810 */ /* 0x000fc80007ffe0ff */
[----:B------:R-:W-:Y:S01]  /*0400*/  ISETP.NE.AND P1, PT, R26, RZ, PT ;  /* 0x000000ff1a00720c */ /* 0x000fe20003f25270 */
[----:B----4-:R-:W-:Y:S01]  /*0410*/  FFMA R9, R9, R10, R28 ;  /* 0x0000000a09097223 */ /* 0x010fe2000000001c */
[----:B------:R-:W-:-:S03]  /*0420*/  IMAD R22, R5, 0x8, R22 ;  /* 0x0000000805167824 */ /* 0x000fc600078e0216 */
[----:B-----5:R-:W-:-:S04]  /*0430*/  FFMA R0, R0, R29, R9 ;  /* 0x0000001d00007223 */ /* 0x020fc80000000009 */
[----:B------:R-:W-:Y:S01]  /*0440*/  FFMA R0, R17, R8, R0 ;  /* 0x0000000811007223 */ /* 0x000fe20000000000 */
[----:B------:R-:W-:-:S03]  /*0450*/  IADD3 R8, P2, PT, R6, 0x20, RZ ;  /* 0x0000002006087810 */ /* 0x000fc60007f5e0ff */
[----:B--2---:R-:W-:-:S04]  /*0460*/  FFMA R27, R27, R14, R0 ;  /* 0x0000000e1b1b7223 */ /* 0x004fc80000000000 */
[----:B---3--:R-:W-:Y:S01]  /*0470*/  FFMA R11, R2, R11, R27 ;  /* 0x0000000b020b7223 */ /* 0x008fe2000000001b */
[----:B------:R-:W-:-:S03]  /*0480*/  IADD3.X R9, PT, PT, RZ, R7, RZ, P2, !PT ;  /* 0x00000007ff097210 */ /* 0x000fc600017fe4ff */
[----:B------:R-:W-:Y:S01]  /*0490*/  FFMA R0, R16, R13, R11 ;  /* 0x0000000d10007223 */ /* 0x000fe2000000000b */
[----:B------:R-:W-:Y:S06]  /*04a0*/  @P1 BRA `(.L_x_4) ;  /* 0xfffffffc005c1947 */ /* 0x000fec000383ffff */
.L_x_3:
[----:B------:R-:W-:Y:S05]  /*04b0*/  @!P0 BRA `(.L_x_2) ;  /* 0x0000000000fc8947 */ /* 0x000fea0003800000 */
[----:B------:R-:W-:Y:S02]  /*04c0*/  ISETP.GE.U32.AND P1, PT, R23, 0x4, PT ;  /* 0x000000041700780c */ /* 0x000fe40003f26070 */
[----:B------:R-:W-:-:S04]  /*04d0*/  LOP3.LUT R16, R4, 0x3, RZ, 0xc0, !PT ;  /* 0x0000000304107812 */ /* 0x000fc800078ec0ff */
[----:B------:R-:W-:-:S07]  /*04e0*/  ISETP.NE.AND P0, PT, R16, RZ, PT ;  /* 0x000000ff1000720c */ /* 0x000fce0003f05270 */
[----:B------:R-:W-:Y:S06]  /*04f0*/  @!P1 BRA `(.L_x_5) ;  /* 0x00000000006c9947 */ /* 0x000fec0003800000 */
[----:B------:R-:W0:Y:S01]  /*0500*/  LDC.64 R6, c[0x0][0x388] ;  /* 0x0000e200ff067b82 */ /* 0x000e220000000a00 */
[----:B------:R-:W1:Y:S01]  /*0510*/  LDCU.64 UR8, c[0x0][0x380] ;  /* 0x00007000ff0877ac */ /* 0x000e620008000a00 */
[----:B------:R-:W-:Y:S01]  /*0520*/  IMAD R9, R25, R5, R20 ;  /* 0x0000000519097224 */ /* 0x000fe200078e0214 */
[CC--:B------:R-:W-:Y:S02]  /*0530*/  IADD3 R15, PT, PT, R24.reuse, R25.reuse, RZ ;  /* 0x00000019180f7210 */ /* 0x0c0fe40007ffe0ff */
[----:B------:R-:W-:-:S03]  /*0540*/  IADD3 R10, P1, PT, R24, R25, RZ ;  /* 0x00000019180a7210 */ /* 0x000fc60007f3e0ff */
[----:B------:R-:W2:Y:S01]  /*0550*/  LDC.64 R2, c[0x0][0x380] ;  /* 0x0000e000ff027b82 */ /* 0x000ea20000000a00 */
[----:B0-----:R-:W-:-:S04]  /*0560*/  IMAD.WIDE R6, R9, 0x4, R6 ;  /* 0x0000000409067825 */ /* 0x001fc800078e0206 */
[----:B------:R-:W-:Y:S02]  /*0570*/  IMAD.WIDE R8, R5, 0x4, R6 ;  /* 0x0000000405087825 */ /* 0x000fe400078e0206 */
[----:B------:R-:W3:Y:S02]  /*0580*/  LDG.E R6, desc[UR6][R6.64] ;  /* 0x0000000606067981 */ /* 0x000ee4000c1e1900 */
[----:B--2---:R-:W-:Y:S01]  /*0590*/  IMAD.WIDE.U32 R14, R15, 0x4, R2 ;  /* 0x000000040f0e7825 */ /* 0x004fe200078e0002 */
[----:B------:R-:W-:Y:S02]  /*05a0*/  IADD3.X R3, PT, PT, RZ, RZ, RZ, P1, !PT ;  /* 0x000000ffff037210 */ /* 0x000fe40000ffe4ff */
[----:B-1----:R-:W-:-:S03]  /*05b0*/  LEA R2, P1, R10, UR8, 0x2 ;  /* 0x000000080a027c11 */ /* 0x002fc6000f8210ff */
[----:B------:R-:W3:Y:S01]  /*05c0*/  LDG.E R15, desc[UR6][R14.64] ;  /* 0x000000060e0f7981 */ /* 0x000ee2000c1e1900 */
[----:B------:R-:W-:Y:S01]  /*05d0*/  LEA.HI.X R3, R10, UR9, R3, 0x2, P1 ;  /* 0x000000090a037c11 */ /* 0x000fe200088f1403 */
[C---:B------:R-:W-:Y:S02]  /*05e0*/  IMAD.WIDE R10, R5.reuse, 0x4, R8 ;  /* 0x00000004050a7825 */ /* 0x040fe400078e0208 */
[----:B------:R-:W2:Y:S04]  /*05f0*/  LDG.E R8, desc[UR6][R8.64] ;  /* 0x0000000608087981 */ /* 0x000ea8000c1e1900 */
[----:B------:R-:W2:Y:S01]  /*0600*/  LDG.E R17, desc[UR6][R2.64+0x4] ;  /* 0x0000040602117981 */ /* 0x000ea2000c1e1900 */
[----:B------:R-:W-:-:S03]  /*0610*/  IMAD.WIDE R12, R5, 0x4, R10 ;  /* 0x00000004050c7825 */ /* 0x000fc600078e020a */
[----:B------:R-:W4:Y:S04]  /*0620*/  LDG.E R22, desc[UR6][R10.64] ;  /* 0x000000060a167981 */ /* 0x000f28000c1e1900 */
[----:B------:R-:W4:Y:S04]  /*0630*/  LDG.E R23, desc[UR6][R2.64+0x8] ;  /* 0x0000080602177981 */ /* 0x000f28000c1e1900 */
[----:B------:R-:W5:Y:S04]  /*0640*/  LDG.E R27, desc[UR6][R2.64+0xc] ;  /* 0x00000c06021b7981 */ /* 0x000f68000c1e1900 */
[----:B------:R-:W5:Y:S01]  /*0650*/  LDG.E R12, desc[UR6][R12.64] ;  /* 0x000000060c0c7981 */ /* 0x000f62000c1e1900 */
[----:B------:R-:W-:Y:S01]  /*0660*/  IADD3 R25, PT, PT, R25, 0x4, RZ ;  /* 0x0000000419197810 */ /* 0x000fe20007ffe0ff */
[----:B---3--:R-:W-:-:S04]  /*0670*/  FFMA R0, R15, R6, R0 ;  /* 0x000000060f007223 */ /* 0x008fc80000000000 */
[----:B--2---:R-:W-:-:S04]  /*0680*/  FFMA R0, R17, R8, R0 ;  /* 0x0000000811007223 */ /* 0x004fc80000000000 */
[----:B----4-:R-:W-:-:S04]  /*0690*/  FFMA R0, R23, R22, R0 ;  /* 0x0000001617007223 */ /* 0x010fc80000000000 */
[----:B-----5:R-:W-:-:S07]  /*06a0*/  FFMA R0, R27, R12, R0 ;  /* 0x0000000c1b007223 */ /* 0x020fce0000000000 */
.L_x_5:
[----:B------:R-:W-:Y:S05]  /*06b0*/  @!P0 BRA `(.L_x_2) ;  /* 0x00000000007c8947 */ /* 0x000fea0003800000 */
[----:B------:R-:W-:Y:S01]  /*06c0*/  ISETP.NE.AND P1, PT, R16, 0x1, PT ;  /* 0x000000011000780c */ /* 0x000fe20003f25270 */
[----:B------:R-:W0:Y:S01]  /*06d0*/  LDC.64 R12, c[0x0][0x380] ;  /* 0x0000e000ff0c7b82 */ /* 0x000e220000000a00 */
[----:B------:R-:W-:-:S04]  /*06e0*/  LOP3.LUT R4, R4, 0x1, RZ, 0xc0, !PT ;  /* 0x0000000104047812 */ /* 0x000fc800078ec0ff */
[----:B------:R-:W-:-:S03]  /*06f0*/  ISETP.NE.U32.AND P0, PT, R4, 0x1, PT ;  /* 0x000000010400780c */ /* 0x000fc60003f05070 */
[----:B------:R-:W1:Y:S04]  /*0700*/  LDC.64 R2, c[0x0][0x388] ;  /* 0x0000e200ff027b82 */ /* 0x000e680000000a00 */
[CC--:B------:R-:W-:Y:S02]  /*0710*/  @P1 IADD3 R15, PT, PT, R24.reuse, R25.reuse, RZ ;  /* 0x00000019180f1210 */ /* 0x0c0fe40007ffe0ff */
[----:B------:R-:W-:Y:S02]  /*0720*/  @P1 IADD3 R4, P2, PT, R24, R25, RZ ;  /* 0x0000001918041210 */ /* 0x000fe40007f5e0ff */
[----:B------:R-:W2:Y:S03]  /*0730*/  @P1 LDC.64 R6, c[0x0][0x380] ;  /* 0x0000e000ff061b82 */ /* 0x000ea60000000a00 */
[----:B------:R-:W-:-:S05]  /*0740*/  @P1 IMAD.X R14, RZ, RZ, RZ, P2 ;  /* 0x000000ffff0e1224 */ /* 0x000fca00010e06ff */
[----:B------:R-:W3:Y:S01]  /*0750*/  LDC.64 R8, c[0x0][0x380] ;  /* 0x0000e000ff087b82 */ /* 0x000ee20000000a00 */
[----:B0-----:R-:W-:-:S04]  /*0760*/  @P1 IMAD.WIDE.U32 R12, R15, 0x4, R12 ;  /* 0x000000040f0c1825 */ /* 0x001fc800078e000c */
[C---:B------:R-:W-:Y:S01]  /*0770*/  @P1 IMAD R15, R25.reuse, R5, R20 ;  /* 0x00000005190f1224 */ /* 0x040fe200078e0214 */
[----:B------:R-:W-:Y:S01]  /*0780*/  @P1 IADD3 R25, PT, PT, R25, 0x2, RZ ;  /* 0x0000000219191810 */ /* 0x000fe20007ffe0ff */
[----:B------:R-:W4:Y:S01]  /*0790*/  @P1 LDG.E R13, desc[UR6][R12.64] ;  /* 0x000000060c0d1981 */ /* 0x000f22000c1e1900 */
[----:B------:R-:W0:Y:S01]  /*07a0*/  LDC.64 R10, c[0x0][0x388] ;  /* 0x0000e200ff0a7b82 */ /* 0x000e220000000a00 */
[----:B-1----:R-:W-:Y:S01]  /*07b0*/  @P1 IMAD.WIDE R2, R15, 0x4, R2 ;  /* 0x000000040f021825 */ /* 0x002fe200078e0202 */
[----:B------:R-:W-:Y:S02]  /*07c0*/  @!P0 IADD3 R17, PT, PT, R24, R25, RZ ;  /* 0x0000001918118210 */ /* 0x000fe40007ffe0ff */
[----:B--2---:R-:W-:Y:S01]  /*07d0*/  @P1 LEA R6, P2, R4, R6, 0x2 ;  /* 0x0000000604061211 */ /* 0x004fe200078410ff */
[----:B------:R-:W-:-:S03]  /*07e0*/  @!P0 IMAD R25, R25, R5, R20 ;  /* 0x0000000519198224 */ /* 0x000fc600078e0214 */
[----:B------:R-:W-:Y:S01]  /*07f0*/  @P1 LEA.HI.X R7, R4, R7, R14, 0x2, P2 ;  /* 0x0000000704071211 */ /* 0x000fe200010f140e */
[----:B------:R-:W-:Y:S01]  /*0800*/  @P1 IMAD.WIDE R14, R5, 0x4, R2 ;  /* 0x00000004050e1825 */ /* 0x000fe200078e0202 */
[----:B------:R-:W4:Y:S03]  /*0810*/  @P1 LDG.E R4, desc[UR6][R2.64] ;  /* 0x0000000602041981 */ /* 0x000f26000c1e1900 */
[----:B---3--:R-:W-:Y:S01]  /*0820*/  @!P0 IMAD.WIDE.U32 R8, R17, 0x4, R8 ;  /* 0x0000000411088825 */ /* 0x008fe200078e0008 */
[----:B------:R-:W2:Y:S04]  /*0830*/  @P1 LDG.E R7, desc[UR6][R6.64+0x4] ;  /* 0x0000040606071981 */ /* 0x000ea8000c1e1900 */
[----:B------:R-:W2:Y:S01]  /*0840*/  @P1 LDG.E R14, desc[UR6][R14.64] ;  /* 0x000000060e0e1981 */ /* 0x000ea2000c1e1900 */
[----:B0-----:R-:W-:-:S03]  /*0850*/  @!P0 IMAD.WIDE R10, R25, 0x4, R10 ;  /* 0x00000004190a8825 */ /* 0x001fc600078e020a */
[----:B------:R-:W3:Y:S04]  /*0860*/  @!P0 LDG.E R9, desc[UR6][R8.64] ;  /* 0x0000000608098981 */ /* 0x000ee8000c1e1900 */
[----:B------:R-:W3:Y:S01]  /*0870*/  @!P0 LDG.E R10, desc[UR6][R10.64] ;  /* 0x000000060a0a8981 */ /* 0x000ee2000c1e1900 */
[----:B----4-:R-:W-:-:S04]  /*0880*/  @P1 FFMA R4, R13, R4, R0 ;  /* 0x000000040d041223 */ /* 0x010fc80000000000 */
[----:B--2---:R-:W-:-:S04]  /*0890*/  @P1 FFMA R0, R7, R14, R4 ;  /* 0x0000000e07001223 */ /* 0x004fc80000000004 */
[----:B---3--:R-:W-:-:S07]  /*08a0*/  @!P0 FFMA R0, R9, R10, R0 ;  /* 0x0000000a09008223 */ /* 0x008fce0000000000 */
.L_x_2:
[----:B------:R-:W0:Y:S01]  /*08b0*/  LDC.64 R2, c[0x0][0x390] ;  /* 0x0000e400ff027b82 */ /* 0x000e220000000a00 */
[----:B------:R-:W-:Y:S01]  /*08c0*/  IMAD R5, R21, R5, R20 ;  /* 0x0000000515057224 */ /* 0x000fe200078e0214 */
[----:B------:R-:W1:Y:S01]  /*08d0*/  LDCU UR8, c[0x0][0x3a8] ;  /* 0x00007500ff0877ac */ /* 0x000e620008000800 */
[----:B------:R-:W2:Y:S02]  /*08e0*/  LDCU UR9, c[0x0][0x3a4] ;  /* 0x00007480ff0977ac */ /* 0x000ea40008000800 */
[----:B0-----:R-:W-:-:S05]  /*08f0*/  IMAD.WIDE R2, R5, 0x4, R2 ;  /* 0x0000000405027825 */ /* 0x001fca00078e0202 */
[----:B------:R-:W1:Y:S01]  /*0900*/  LDG.E R4, desc[UR6][R2.64] ;  /* 0x0000000602047981 */ /* 0x000e62000c1e1900 */
[----:B------:R-:W-:Y:S01]  /*0910*/  ISETP.GT.AND P0, PT, R20, R21, PT ;  /* 0x000000151400720c */ /* 0x000fe20003f04270 */
[----:B-1----:R-:W-:-:S04]  /*0920*/  FMUL R5, R4, UR8 ;  /* 0x0000000804057c20 */ /* 0x002fc80008400000 */
[----:B--2---:R-:W-:-:S05]  /*0930*/  FFMA R5, R0, UR9, R5 ;  /* 0x0000000900057c23 */ /* 0x004fca0008000005 */
[----:B------:R-:W-:-:S05]  /*0940*/  FSEL R5, R5, RZ, !P0 ;  /* 0x000000ff05057208 */ /* 0x000fca0004000000 */
[----:B------:R0:W-:Y:S02]  /*0950*/  STG.E desc[UR6][R2.64], R5 ;  /* 0x0000000502007986 */ /* 0x0001e4000c101906 */
.L_x_1:
[----:B------:R-:W-:Y:S05]  /*0960*/  BSYNC.RECONVERGENT B0 ;  /* 0x0000000000007941 */ /* 0x000fea0003800200 */
.L_x_0:
[----:B------:R-:W-:-:S04]  /*0970*/  LOP3.LUT R18, R18, UR5, R19, 0xfe, !PT ;  /* 0x0000000512127c12 */ /* 0x000fc8000f8efe13 */
[----:B------:R-:W-:-:S13]  /*0980*/  LOP3.LUT P0, RZ, R18, UR4, RZ, 0xfc, !PT ;  /* 0x0000000412ff7c12 */ /* 0x000fda000f80fcff */
[----:B------:R-:W-:Y:S05]  /*0990*/  @P0 EXIT ;  /* 0x000000000000094d */ /* 0x000fea0003800000 */
[----:B------:R-:W-:Y:S01]  /*09a0*/  MOV R0, 0x0 ;  /* 0x0000000000007802 */ /* 0x000fe20000000f00 */
[----:B------:R-:W1:Y:S01]  /*09b0*/  LDCU.64 UR4, c[0x4][0x18] ;  /* 0x01000300ff0477ac */ /* 0x000e620008000a00 */
[----:B------:R-:W-:Y:S02]  /*09c0*/  CS2R R6, SRZ ;  /* 0x0000000000067805 */ /* 0x000fe4000001ff00 */
[----:B0-----:R0:W2:Y:S01]  /*09d0*/  LDC.64 R2, c[0x4][R0] ;  /* 0x0100000000027b82 */ /* 0x0010a20000000a00 */
[----:B-1----:R-:W-:Y:S02]  /*09e0*/  MOV R4, UR4 ;  /* 0x0000000400047c02 */ /* 0x002fe40008000f00 */
[----:B0-----:R-:W-:-:S07]  /*09f0*/  MOV R5, UR5 ;  /* 0x0000000500057c02 */ /* 0x001fce0008000f00 */
[----:B------:R-:W-:-:S07]  /*0a00*/  LEPC R20, `(.L_x_6) ;  /* 0x000000001014794e */ /* 0x000fce0000000000 */
[----:B--2---:R-:W-:Y:S05]  /*0a10*/  CALL.ABS.NOINC R2 ;  /* 0x0000000002007343 */ /* 0x004fea0003c00000 */
.L_x_6:
[----:B------:R-:W-:Y:S05]  /*0a20*/  EXIT ;  /* 0x000000000000794d */ /* 0x000fea0003800000 */
.L_x_7:
[----:B------:R-:W-:-:S00]  /*0a30*/  BRA `(.L_x_7) ;  /* 0xfffffffc00fc7947 */ /* 0x000fc0000383ffff */
[----:B------:R-:W-:-:S00]  /*0a40*/  NOP ;  /* 0x0000000000007918 */ /* 0x000fc00000000000 */
        /* <DEDUP_REMOVED lines=11> */
.L_x_12:


//--------------------- .text.vectorAdd_with_policy --------------------------
	.section	.text.vectorAdd_with_policy,"ax",@progbits
	.align	128
        .global         vectorAdd_with_policy
        .type           vectorAdd_with_policy,@function
        .size           vectorAdd_with_policy,(.L_x_13 - vectorAdd_with_policy)
        .other          vectorAdd_with_policy,@"STO_CUDA_ENTRY STV_DEFAULT"
vectorAdd_with_policy:
.text.vectorAdd_with_policy:
[----:B------:R-:W0:Y:S08]  /*0000*/  LDC R1, c[0x0][0x37c] ;  /* 0x0000df00ff017b82 */ /* 0x000e300000000800 */
[----:B------:R-:W1:Y:S01]  /*0010*/  LDC.64 R2, c[0x4][0x8] ;  /* 0x01000200ff027b82 */ /* 0x000e620000000a00 */
[----:B------:R-:W1:Y:S01]  /*0020*/  LDCU.64 UR4, c[0x0][0x358] ;  /* 0x00006b00ff0477ac */ /* 0x000e620008000a00 */
[----:B0-----:R-:W-:Y:S01]  /*0030*/  VIADD R1, R1, 0xfffffff8 ;  /* 0xfffffff801017836 */ /* 0x001fe20000000000 */
[----:B-1----:R-:W2:Y:S05]  /*0040*/  LDG.E R0, desc[UR4][R2.64] ;  /* 0x0000000402007981 */ /* 0x002eaa000c1e1900 */
[----:B------:R-:W2:Y:S01]  /*0050*/  S2UR UR8, SR_CTAID.X ;  /* 0x00000000000879c3 */ /* 0x000ea20000002500 */
[----:B------:R-:W0:Y:S01]  /*0060*/  LDCU UR6, c[0x0][0x2f8] ;  /* 0x00005f00ff0677ac */ /* 0x000e220008000800 */
[----:B------:R-:W1:Y:S01]  /*0070*/  LDCU UR7, c[0x0][0x2fc] ;  /* 0x00005f80ff0777ac */ /* 0x000e620008000800 */
[----:B0-----:R-:W-:-:S05]  /*0080*/  IADD3 R6, P1, PT, R1, UR6, RZ ;  /* 0x0000000601067c10 */ /* 0x001fca000ff3e0ff */
[----:B-1----:R-:W-:Y:S01]  /*0090*/  IMAD.X R7, RZ, RZ, UR7, P1 ;  /* 0x00000007ff077e24 */ /* 0x002fe200088e06ff */
[----:B--2---:R-:W-:-:S13]  /*00a0*/  ISETP.LE.U32.AND P0, PT, R0, UR8, PT ;  /* 0x0000000800007c0c */ /* 0x004fda000bf03070 */
[----:B------:R-:W-:Y:S05]  /*00b0*/  @P0 EXIT ;  /* 0x000000000000094d */ /* 0x000fea0003800000 */
[----:B------:R-:W0:Y:S01]  /*00c0*/  S2R R0, SR_TID.X ;  /* 0x0000000000007919 */ /* 0x000e220000002100 */
[----:B------:R-:W0:Y:S01]  /*00d0*/  LDC R13, c[0x0][0x360] ;  /* 0x0000d800ff0d7b82 */ /* 0x000e220000000800 */
[----:B------:R-:W1:Y:S01]  /*00e0*/  LDCU UR6, c[0x0][0x398] ;  /* 0x00007300ff0677ac */ /* 0x000e620008000800 */
[----:B------:R-:W-:Y:S01]  /*00f0*/  BSSY.RECONVERGENT B0, `(.L_x_8) ;  /* 0x000000f000007945 */ /* 0x000fe20003800200 */
[----:B0-----:R-:W-:Y:S01]  /*0100*/  IMAD R13, R13, UR8, R0 ;  /* 0x000000080d0d7c24 */ /* 0x001fe2000f8e0200 */
[----:B------:R-:W-:-:S04]  /*0110*/  LOP3.LUT P0, RZ, R0, UR8, RZ, 0xfc, !PT ;  /* 0x0000000800ff7c12 */ /* 0x000fc8000f80fcff */
[----:B-1----:R-:W-:-:S13]  /*0120*/  ISETP.GE.AND P1, PT, R13, UR6, PT ;  /* 0x000000060d007c0c */ /* 0x002fda000bf26270 */
[----:B------:R-:W-:Y:S05]  /*0130*/  @P1 BRA `(.L_x_9) ;  /* 0x0000000000281947 */ /* 0x000fea0003800000 */
[----:B------:R-:W0:Y:S08]  /*0140*/  LDC.64 R4, c[0x0][0x380] ;  /* 0x0000e000ff047b82 */ /* 0x000e300000000a00 */
[----:B------:R-:W1:Y:S08]  /*0150*/  LDC.64 R8, c[0x0][0x388] ;  /* 0x0000e200ff087b82 */ /* 0x000e700000000a00 */
[----:B------:R-:W2:Y:S01]  /*0160*/  LDC.64 R10, c[0x0][0x390] ;  /* 0x0000e400ff0a7b82 */ /* 0x000ea20000000a00 */
[----:B0-----:R-:W-:-:S06]  /*0170*/  IMAD.WIDE R4, R13, 0x4, R4 ;  /* 0x000000040d047825 */ /* 0x001fcc00078e0204 */
[----:B------:R-:W3:Y:S01]  /*0180*/  LDG.E R4, desc[UR4][R4.64] ;  /* 0x0000000404047981 */ /* 0x000ee2000c1e1900 */
[----:B-1----:R-:W-:-:S06]  /*0190*/  IMAD.WIDE R8, R13, 0x4, R8 ;  /* 0x000000040d087825 */ /* 0x002fcc00078e0208 */
[----:B------:R-:W3:Y:S01]  /*01a0*/  LDG.E R9, desc[UR4][R8.64] ;  /* 0x0000000408097981 */ /* 0x000ee2000c1e1900 */
[----:B--2---:R-:W-:-:S04]  /*01b0*/  IMAD.WIDE R10, R13, 0x4, R10 ;  /* 0x000000040d0a7825 */ /* 0x004fc800078e020a */
[----:B---3--:R-:W-:-:S05]  /*01c0*/  FADD R13, R4, R9 ;  /* 0x00000009040d7221 */ /* 0x008fca0000000000 */
[----:B------:R0:W-:Y:S02]  /*01d0*/  STG.E desc[UR4][R10.64], R13 ;  /* 0x0000000d0a007986 */ /* 0x0001e4000c101904 */
.L_x_9:
[----:B------:R-:W-:Y:S05]  /*01e0*/  BSYNC.RECONVERGENT B0 ;  /* 0x0000000000007941 */ /* 0x000fea0003800200 */
.L_x_8:
[----:B------:R-:W-:Y:S05]  /*01f0*/  @P0 EXIT ;  /* 0x000000000000094d */ /* 0x000fea0003800000 */
[----:B------:R-:W2:Y:S01]  /*0200*/  LDG.E R2, desc[UR4][R2.64] ;  /* 0x0000000402027981 */ /* 0x000ea2000c1e1900 */
[----:B------:R-:W-:Y:S01]  /*0210*/  MOV R0, 0x0 ;  /* 0x0000000000007802 */ /* 0x000fe20000000f00 */
[----:B------:R-:W1:Y:S03]  /*0220*/  LDCU.64 UR4, c[0x4][0x10] ;  /* 0x01000200ff0477ac */ /* 0x000e660008000a00 */
[----:B------:R3:W4:Y:S01]  /*0230*/  LDC.64 R8, c[0x4][R0] ;  /* 0x0100000000087b82 */ /* 0x0007220000000a00 */
[----:B-1----:R-:W-:Y:S02]  /*0240*/  MOV R4, UR4 ;  /* 0x0000000400047c02 */ /* 0x002fe40008000f00 */
[----:B------:R-:W-:Y:S01]  /*0250*/  MOV R5, UR5 ;  /* 0x0000000500057c02 */ /* 0x000fe20008000f00 */
[----:B--2-4-:R3:W-:Y:S06]  /*0260*/  STL [R1], R2 ;  /* 0x0000000201007387 */ /* 0x0147ec0000100800 */
[----:B------:R-:W-:-:S07]  /*0270*/  LEPC R20, `(.L_x_10) ;  /* 0x000000001014794e */ /* 0x000fce0000000000 */
[----:B0--3--:R-:W-:Y:S05]  /*0280*/  CALL.ABS.NOINC R8 ;  /* 0x0000000008007343 */ /* 0x009fea0003c00000 */
.L_x_10:
[----:B------:R-:W-:Y:S05]  /*0290*/  EXIT ;  /* 0x000000000000794d */ /* 0x000fea0003800000 */
.L_x_11:
        /* <DEDUP_REMOVED lines=14> */
.L_x_13:


//--------------------- .nv.global.init           --------------------------
	.section	.nv.global.init,"aw",@progbits
	.align	4
.nv.global.init:
	.type		g_max_blocks,@object
	.size		g_max_blocks,($str$1 - g_max_blocks)
g_max_blocks:
        /*0000*/ 	.byte	0x00, 0x04, 0x00, 0x00
	.type		$str$1,@object
	.size		$str$1,($str - $str$1)
$str$1:
        /*0004*/ 	.byte	0x5b, 0x50, 0x4f, 0x4c, 0x49, 0x43, 0x59, 0x5d, 0x20, 0x47, 0x45, 0x4d, 0x4d, 0x20, 0x65, 0x78
        /*0014*/ 	.byte	0x65, 0x63, 0x75, 0x74, 0x65, 0x64, 0x20, 0x77, 0x69, 0x74, 0x68, 0x20, 0x75, 0x70, 0x70, 0x65
        /*0024*/ 	.byte	0x72, 0x2d, 0x74, 0x72, 0x69, 0x61, 0x6e, 0x67, 0x6c, 0x65, 0x2d, 0x7a, 0x65, 0x72, 0x6f, 0x20
        /*0034*/ 	.byte	0x70, 0x6f, 0x6c, 0x69, 0x63, 0x79, 0x0a, 0x00
	.type		$str,@object
	.size		$str,(.L_1 - $str)
$str:
        /*003c*/ 	.byte	0x5b, 0x50, 0x4f, 0x4c, 0x49, 0x43, 0x59, 0x5d, 0x20, 0x76, 0x65, 0x63, 0x74, 0x6f, 0x72, 0x41
        /*004c*/ 	.byte	0x64, 0x64, 0x20, 0x65, 0x78, 0x65, 0x63, 0x75, 0x74, 0x65, 0x64, 0x20, 0x77, 0x69, 0x74, 0x68
        /*005c*/ 	.byte	0x20, 0x72, 0x61, 0x74, 0x65, 0x20, 0x6c, 0x69, 0x6d, 0x69, 0x74, 0x3a, 0x20, 0x25, 0x64, 0x20
        /*006c*/ 	.byte	0x62, 0x6c, 0x6f, 0x63, 0x6b, 0x73, 0x0a, 0x00
.L_1:


//--------------------- .nv.shared.reserved.0     --------------------------
	.section	.nv.shared.reserved.0,"aw",@nobits
	.weak		__nv_reservedSMEM_offset_0_alias
	.size		__nv_reservedSMEM_offset_0_alias, 0, 64
	.other		__nv_reservedSMEM_offset_0_alias,@"STO_CUDA_RESERVED_SHARED STV_DEFAULT"
__nv_reservedSMEM_offset_0_alias:
	.zero		0
	.zero		64


//--------------------- .nv.constant0.gemm_with_policy --------------------------
	.section	.nv.constant0.gemm_with_policy,"a",@progbits
	.sectionflags	@""
	.align	4
.nv.constant0.gemm_with_policy:
	.zero		940


//--------------------- .nv.constant0.vectorAdd_with_policy --------------------------
	.section	.nv.constant0.vectorAdd_with_policy,"a",@progbits
	.sectionflags	@""
	.align	4
.nv.constant0.vectorAdd_with_policy:
	.zero		924


//--------------------- SYMBOLS --------------------------

	.type		.nv.reservedSmem.offset0,@object
	.size		.nv.reservedSmem.offset0,0x4
	.type		vprintf,@function
